	.headerflags	@"EF_CUDA_TEXMODE_UNIFIED EF_CUDA_64BIT_ADDRESS EF_CUDA_ACCELERATORS EF_CUDA_SM90 EF_CUDA_VIRTUAL_SM(EF_CUDA_SM90)"
	.elftype	@"ET_EXEC"


//--------------------- .nv.info                  --------------------------
	.section	.nv.info,"",@"SHT_CUDA_INFO"
	.align	4


	//----- nvinfo : EIATTR_REGCOUNT
	.align		4
        /*0000*/ 	.byte	0x04, 0x2f
        /*0002*/ 	.short	(.L_1 - .L_0)
	.align		4
.L_0:
        /*0004*/ 	.word	index@(triton_poi_fused_cat_5)
        /*0008*/ 	.word	0x0000001e


	//----- nvinfo : EIATTR_MIN_STACK_SIZE
	.align		4
.L_1:
        /*000c*/ 	.byte	0x04, 0x12
        /*000e*/ 	.short	(.L_3 - .L_2)
	.align		4
.L_2:
        /*0010*/ 	.word	index@(triton_poi_fused_cat_5)
        /*0014*/ 	.word	0x00000000


	//----- nvinfo : EIATTR_FRAME_SIZE
	.align		4
.L_3:
        /*0018*/ 	.byte	0x04, 0x11
        /*001a*/ 	.short	(.L_5 - .L_4)
	.align		4
.L_4:
        /*001c*/ 	.word	index@(triton_poi_fused_cat_5)
        /*0020*/ 	.word	0x00000000


	//----- nvinfo : EIATTR_MIN_STACK_SIZE
	.align		4
.L_5:
        /*0024*/ 	.byte	0x04, 0x12
        /*0026*/ 	.short	(.L_7 - .L_6)
	.align		4
.L_6:
        /*0028*/ 	.word	index@(triton_poi_fused_cat_5)
        /*002c*/ 	.word	0x00000000
.L_7:


//--------------------- .nv.info.triton_poi_fused_cat_5 --------------------------
	.section	.nv.info.triton_poi_fused_cat_5,"",@"SHT_CUDA_INFO"
	.sectionflags	@""
	.align	4


	//----- nvinfo : EIATTR_CUDA_API_VERSION
	.align		4
        /*0000*/ 	.byte	0x04, 0x37
        /*0002*/ 	.short	(.L_9 - .L_8)
.L_8:
        /*0004*/ 	.word	0x0000007c


	//----- nvinfo : EIATTR_KPARAM_INFO
	.align		4
.L_9:
        /*0008*/ 	.byte	0x04, 0x17
        /*000a*/ 	.short	(.L_11 - .L_10)
.L_10:
        /*000c*/ 	.word	0x00000000
        /*0010*/ 	.short	0x0003
        /*0012*/ 	.short	0x0018
        /*0014*/ 	.byte	0x00, 0xf0, 0x11, 0x00


	//----- nvinfo : EIATTR_KPARAM_INFO
	.align		4
.L_11:
        /*0018*/ 	.byte	0x04, 0x17
        /*001a*/ 	.short	(.L_13 - .L_12)
.L_12:
        /*001c*/ 	.word	0x00000000
        /*0020*/ 	.short	0x0002
        /*0022*/ 	.short	0x0010
        /*0024*/ 	.byte	0x00, 0xf4, 0x21, 0x00


	//----- nvinfo : EIATTR_KPARAM_INFO
	.align		4
.L_13:
        /*0028*/ 	.byte	0x04, 0x17
        /*002a*/ 	.short	(.L_15 - .L_14)
.L_14:
        /*002c*/ 	.word	0x00000000
        /*0030*/ 	.short	0x0001
        /*0032*/ 	.short	0x0008
        /*0034*/ 	.byte	0x00, 0xf4, 0x21, 0x00


	//----- nvinfo : EIATTR_KPARAM_INFO
	.align		4
.L_15:
        /*0038*/ 	.byte	0x04, 0x17
        /*003a*/ 	.short	(.L_17 - .L_16)
.L_16:
        /*003c*/ 	.word	0x00000000
        /*0040*/ 	.short	0x0000
        /*0042*/ 	.short	0x0000
        /*0044*/ 	.byte	0x00, 0xf4, 0x21, 0x00


	//----- nvinfo : EIATTR_SPARSE_MMA_MASK
	.align		4
.L_17:
        /*0048*/ 	.byte	0x03, 0x50
        /*004a*/ 	.short	0x0000


	//----- nvinfo : EIATTR_MAXREG_COUNT
	.align		4
        /*004c*/ 	.byte	0x03, 0x1b
        /*004e*/ 	.short	0x00ff


	//----- nvinfo : EIATTR_EXIT_INSTR_OFFSETS
	.align		4
        /*0050*/ 	.byte	0x04, 0x1c
        /*0052*/ 	.short	(.L_19 - .L_18)


	//   ....[0]....
.L_18:
        /*0054*/ 	.word	0x000007a0


	//----- nvinfo : EIATTR_REQNTID
	.align		4
.L_19:
        /*0058*/ 	.byte	0x04, 0x10
        /*005a*/ 	.short	(.L_21 - .L_20)
.L_20:
        /*005c*/ 	.word	0x00000080
        /*0060*/ 	.word	0x00000001
        /*0064*/ 	.word	0x00000001


	//----- nvinfo : EIATTR_CBANK_PARAM_SIZE
	.align		4
.L_21:
        /*0068*/ 	.byte	0x03, 0x19
        /*006a*/ 	.short	0x001c


	//----- nvinfo : EIATTR_PARAM_CBANK
	.align		4
        /*006c*/ 	.byte	0x04, 0x0a
        /*006e*/ 	.short	(.L_23 - .L_22)
	.align		4
.L_22:
        /*0070*/ 	.word	index@(.nv.constant0.triton_poi_fused_cat_5)
        /*0074*/ 	.short	0x0210
        /*0076*/ 	.short	0x001c


	//----- nvinfo : EIATTR_SW_WAR
	.align		4
.L_23:
        /*0078*/ 	.byte	0x04, 0x36
        /*007a*/ 	.short	(.L_25 - .L_24)
.L_24:
        /*007c*/ 	.word	0x00000008
.L_25:


//--------------------- .nv.callgraph             --------------------------
	.section	.nv.callgraph,"",@"SHT_CUDA_CALLGRAPH"
	.align	4
	.sectionentsize	8
	.align		4
        /*0000*/ 	.word	0x00000000
	.align		4
        /*0004*/ 	.word	0xffffffff
	.align		4
        /*0008*/ 	.word	0x00000000
	.align		4
        /*000c*/ 	.word	0xfffffffe
	.align		4
        /*0010*/ 	.word	0x00000000
	.align		4
        /*0014*/ 	.word	0xfffffffd
	.align		4
        /*0018*/ 	.word	0x00000000
	.align		4
        /*001c*/ 	.word	0xfffffffc


//--------------------- .text.triton_poi_fused_cat_5 --------------------------
	.section	.text.triton_poi_fused_cat_5,"ax",@progbits
	.align	128
        .global         triton_poi_fused_cat_5
        .type           triton_poi_fused_cat_5,@function
        .size           triton_poi_fused_cat_5,(.L_x_1 - triton_poi_fused_cat_5)
        .other          triton_poi_fused_cat_5,@"STO_CUDA_ENTRY STV_DEFAULT"
triton_poi_fused_cat_5:
.text.triton_poi_fused_cat_5:
[----:B------:R-:W-:Y:S01]  /*0000*/  LDC R1, c[0x0][0x28] ;  /* 0x00000a00ff017b82 */ /* 0x000fe20000000800 */
[----:B------:R-:W1:Y:S01]  /*0010*/  S2R R0, SR_TID.X ;  /* 0x0000000000007919 */ /* 0x000e620000002100 */
[----:B------:R-:W-:-:S06]  /*0020*/  IMAD.MOV.U32 R8, RZ, RZ, RZ ;  /* 0x000000ffff087224 */ /* 0x000fcc00078e00ff */
[----:B------:R-:W2:Y:S01]  /*0030*/  LDC.64 R16, c[0x0][0x210] ;  /* 0x00008400ff107b82 */ /* 0x000ea20000000a00 */
[----:B------:R-:W-:Y:S01]  /*0040*/  IMAD.MOV.U32 R2, RZ, RZ, RZ ;  /* 0x000000ffff027224 */ /* 0x000fe200078e00ff */
[----:B------:R-:W3:Y:S01]  /*0050*/  S2R R3, SR_CTAID.X ;  /* 0x0000000000037919 */ /* 0x000ee20000002500 */
[----:B------:R-:W-:Y:S01]  /*0060*/  IMAD.MOV.U32 R14, RZ, RZ, RZ ;  /* 0x000000ffff0e7224 */ /* 0x000fe200078e00ff */
[----:B------:R-:W-:Y:S01]  /*0070*/  ULDC.64 UR4, c[0x0][0x218] ;  /* 0x0000860000047ab9 */ /* 0x000fe20000000a00 */
[----:B-1----:R-:W-:Y:S01]  /*0080*/  IMAD.SHL.U32 R0, R0, 0x4, RZ ;  /* 0x0000000400007824 */ /* 0x002fe200078e00ff */
[----:B---3--:R-:W-:-:S04]  /*0090*/  SHF.R.S32.HI R5, RZ, 0x15, R3 ;  /* 0x00000015ff057819 */ /* 0x008fc80000011403 */
[----:B------:R-:W-:Y:S02]  /*00a0*/  LOP3.LUT R0, R0, 0x1fc, RZ, 0xc0, !PT ;  /* 0x000001fc00007812 */ /* 0x000fe400078ec0ff */
[----:B------:R-:W-:-:S03]  /*00b0*/  SGXT R5, R5, 0x1 ;  /* 0x000000010505781a */ /* 0x000fc60000000200 */
[----:B------:R-:W-:-:S04]  /*00c0*/  IMAD R3, R3, 0x400, R0 ;  /* 0x0000040003037824 */ /* 0x000fc800078e0200 */
[----:B------:R-:W-:Y:S01]  /*00d0*/  VIADD R15, R3, 0x200 ;  /* 0x00000200030f7836 */ /* 0x000fe20000000000 */
[----:B------:R-:W-:Y:S01]  /*00e0*/  LEA.HI R6, R5, R3, RZ, 0xc ;  /* 0x0000000305067211 */ /* 0x000fe200078f60ff */
[----:B------:R-:W-:-:S03]  /*00f0*/  IMAD.HI R2, R3, -0x6db6db6d, R2 ;  /* 0x9249249303027827 */ /* 0x000fc600078e0202 */
[----:B------:R-:W-:Y:S01]  /*0100*/  SHF.R.S32.HI R9, RZ, 0xc, R6 ;  /* 0x0000000cff097819 */ /* 0x000fe20000011406 */
[----:B------:R-:W-:Y:S01]  /*0110*/  IMAD.HI R19, R15, -0x6db6db6d, R14 ;  /* 0x924924930f137827 */ /* 0x000fe200078e020e */
[----:B------:R-:W-:Y:S02]  /*0120*/  LEA.HI R0, R5, R15, RZ, 0xc ;  /* 0x0000000f05007211 */ /* 0x000fe400078f60ff */
[----:B------:R-:W-:Y:S01]  /*0130*/  SHF.R.U32.HI R11, RZ, 0x1f, R2 ;  /* 0x0000001fff0b7819 */ /* 0x000fe20000011602 */
[----:B------:R-:W-:Y:S01]  /*0140*/  IMAD.HI R4, R9, -0x6db6db6d, R8 ;  /* 0x9249249309047827 */ /* 0x000fe200078e0208 */
[----:B------:R-:W-:-:S04]  /*0150*/  SHF.R.S32.HI R5, RZ, 0xc, R0 ;  /* 0x0000000cff057819 */ /* 0x000fc80000011400 */
[----:B------:R-:W-:-:S04]  /*0160*/  SHF.R.U32.HI R7, RZ, 0x1f, R4 ;  /* 0x0000001fff077819 */ /* 0x000fc80000011604 */
[----:B------:R-:W-:Y:S01]  /*0170*/  LEA.HI.SX32 R8, R4, R7, 0x19 ;  /* 0x0000000704087211 */ /* 0x000fe200078fcaff */
[----:B------:R-:W-:Y:S01]  /*0180*/  IMAD.MOV.U32 R4, RZ, RZ, RZ ;  /* 0x000000ffff047224 */ /* 0x000fe200078e00ff */
[----:B------:R-:W-:Y:S02]  /*0190*/  LEA.HI.SX32 R7, R2, R11, 0xd ;  /* 0x0000000b02077211 */ /* 0x000fe400078f6aff */
[----:B------:R-:W-:Y:S01]  /*01a0*/  LOP3.LUT R11, R6, 0xfffff000, RZ, 0xc0, !PT ;  /* 0xfffff000060b7812 */ /* 0x000fe200078ec0ff */
[----:B------:R-:W-:Y:S01]  /*01b0*/  IMAD.HI R4, R5, -0x6db6db6d, R4 ;  /* 0x9249249305047827 */ /* 0x000fe200078e0204 */
[----:B------:R-:W-:-:S03]  /*01c0*/  SHF.R.U32.HI R6, RZ, 0x1f, R19 ;  /* 0x0000001fff067819 */ /* 0x000fc60000011613 */
[----:B------:R-:W-:Y:S01]  /*01d0*/  IMAD R2, R8, -0xe0, R9 ;  /* 0xffffff2008027824 */ /* 0x000fe200078e0209 */
[----:B------:R-:W-:Y:S01]  /*01e0*/  SHF.R.U32.HI R9, RZ, 0x1f, R4 ;  /* 0x0000001fff097819 */ /* 0x000fe20000011604 */
[----:B------:R-:W-:Y:S01]  /*01f0*/  IMAD.IADD R11, R3, 0x1, -R11 ;  /* 0x00000001030b7824 */ /* 0x000fe200078e0a0b */
[----:B------:R-:W-:Y:S01]  /*0200*/  LEA.HI.SX32 R19, R19, R6, 0xd ;  /* 0x0000000613137211 */ /* 0x000fe200078f6aff */
[C---:B------:R-:W-:Y:S01]  /*0210*/  IMAD.SHL.U32 R10, R7.reuse, 0x20000, RZ ;  /* 0x00020000070a7824 */ /* 0x040fe200078e00ff */
[----:B------:R-:W-:Y:S01]  /*0220*/  LEA.HI.SX32 R9, R4, R9, 0x19 ;  /* 0x0000000904097211 */ /* 0x000fe200078fcaff */
[----:B------:R-:W-:Y:S01]  /*0230*/  IMAD.SHL.U32 R8, R2, 0x1000, RZ ;  /* 0x0000100002087824 */ /* 0x000fe200078e00ff */
[----:B------:R-:W-:Y:S01]  /*0240*/  SHF.R.S32.HI R12, RZ, 0x1f, R11 ;  /* 0x0000001fff0c7819 */ /* 0x000fe2000001140b */
[----:B------:R-:W-:Y:S01]  /*0250*/  IMAD R6, R7, -0xe0000, R3 ;  /* 0xfff2000007067824 */ /* 0x000fe200078e0203 */
[--C-:B------:R-:W-:Y:S02]  /*0260*/  SHF.R.S32.HI R13, RZ, 0x1f, R10.reuse ;  /* 0x0000001fff0d7819 */ /* 0x100fe4000001140a */
[----:B------:R-:W-:-:S02]  /*0270*/  IADD3 R4, P0, P1, R8, R11, R10 ;  /* 0x0000000b08047210 */ /* 0x000fc4000791e00a */
[----:B------:R-:W-:Y:S01]  /*0280*/  LOP3.LUT R11, R0, 0xfffff000, RZ, 0xc0, !PT ;  /* 0xfffff000000b7812 */ /* 0x000fe200078ec0ff */
[----:B------:R-:W-:Y:S01]  /*0290*/  IMAD R0, R9, -0xe0, R5 ;  /* 0xffffff2009007824 */ /* 0x000fe200078e0205 */
[----:B------:R-:W-:Y:S01]  /*02a0*/  SHF.R.S32.HI R8, RZ, 0x1f, R8 ;  /* 0x0000001fff087819 */ /* 0x000fe20000011408 */
[----:B------:R-:W-:Y:S01]  /*02b0*/  IMAD.SHL.U32 R5, R19, 0x20000, RZ ;  /* 0x0002000013057824 */ /* 0x000fe200078e00ff */
[----:B------:R-:W-:Y:S01]  /*02c0*/  ISETP.GT.AND P5, PT, R2, 0xbf, PT ;  /* 0x000000bf0200780c */ /* 0x000fe20003fa4270 */
[----:B------:R-:W-:Y:S01]  /*02d0*/  IMAD.IADD R11, R15, 0x1, -R11 ;  /* 0x000000010f0b7824 */ /* 0x000fe200078e0a0b */
[----:B------:R-:W-:Y:S01]  /*02e0*/  IADD3.X R21, R8, R12, R13, P0, P1 ;  /* 0x0000000c08157210 */ /* 0x000fe200007e240d */
[----:B------:R-:W-:Y:S01]  /*02f0*/  IMAD.SHL.U32 R8, R0, 0x1000, RZ ;  /* 0x0000100000087824 */ /* 0x000fe200078e00ff */
[----:B------:R-:W-:Y:S01]  /*0300*/  LEA R22, P0, R4, UR4, 0x2 ;  /* 0x0000000404167c11 */ /* 0x000fe2000f8010ff */
[----:B------:R-:W-:Y:S01]  /*0310*/  IMAD R13, R7, 0xc0000, R6 ;  /* 0x000c0000070d7824 */ /* 0x000fe200078e0206 */
[----:B------:R-:W-:-:S02]  /*0320*/  SHF.R.S32.HI R9, RZ, 0x1f, R11 ;  /* 0x0000001fff097819 */ /* 0x000fc4000001140b */
[----:B------:R-:W-:Y:S02]  /*0330*/  CS2R R6, SRZ ;  /* 0x0000000000067805 */ /* 0x000fe4000001ff00 */
[--C-:B------:R-:W-:Y:S02]  /*0340*/  IADD3 R11, P1, P2, R8, R11, R5.reuse ;  /* 0x0000000b080b7210 */ /* 0x100fe40007a3e005 */
[----:B------:R-:W-:Y:S02]  /*0350*/  SHF.R.S32.HI R5, RZ, 0x1f, R5 ;  /* 0x0000001fff057819 */ /* 0x000fe40000011405 */
[----:B------:R-:W-:Y:S02]  /*0360*/  SHF.R.S32.HI R8, RZ, 0x1f, R8 ;  /* 0x0000001fff087819 */ /* 0x000fe40000011408 */
[----:B------:R-:W-:Y:S02]  /*0370*/  LEA.HI.X R23, R4, UR5, R21, 0x2, P0 ;  /* 0x0000000504177c11 */ /* 0x000fe400080f1415 */
[----:B------:R-:W-:-:S02]  /*0380*/  IADD3.X R8, R8, R9, R5, P1, P2 ;  /* 0x0000000908087210 */ /* 0x000fc40000fe4405 */
[----:B------:R-:W-:Y:S02]  /*0390*/  CS2R R4, SRZ ;  /* 0x0000000000047805 */ /* 0x000fe4000001ff00 */
[C---:B------:R-:W-:Y:S02]  /*03a0*/  LEA R20, P1, R11.reuse, UR4, 0x2 ;  /* 0x000000040b147c11 */ /* 0x040fe4000f8210ff */
[----:B------:R-:W-:Y:S02]  /*03b0*/  ISETP.GT.AND P6, PT, R0, 0xbf, PT ;  /* 0x000000bf0000780c */ /* 0x000fe40003fc4270 */
[----:B------:R-:W-:Y:S01]  /*03c0*/  LEA.HI.X R21, R11, UR5, R8, 0x2, P1 ;  /* 0x000000050b157c11 */ /* 0x000fe200088f1408 */
[----:B------:R-:W-:Y:S01]  /*03d0*/  ULDC.64 UR4, c[0x0][0x208] ;  /* 0x0000820000047ab9 */ /* 0x000fe20000000a00 */
[----:B------:R-:W-:Y:S01]  /*03e0*/  ISETP.GE.AND P0, PT, R2, 0xc0, PT ;  /* 0x000000c00200780c */ /* 0x000fe20003f06270 */
[----:B------:R-:W3:Y:S01]  /*03f0*/  @P5 LDG.E.128 R4, desc[UR4][R22.64+-0x300000] ;  /* 0xd000000416045981 */ /* 0x000ee2000c1e1d00 */
[----:B--2---:R-:W-:Y:S01]  /*0400*/  IMAD.WIDE R24, R13, 0x4, R16 ;  /* 0x000000040d187825 */ /* 0x004fe200078e0210 */
[----:B------:R-:W-:-:S02]  /*0410*/  CS2R R12, SRZ ;  /* 0x00000000000c7805 */ /* 0x000fc4000001ff00 */
[----:B------:R-:W-:Y:S02]  /*0420*/  CS2R R8, SRZ ;  /* 0x0000000000087805 */ /* 0x000fe4000001ff00 */
[----:B------:R-:W-:Y:S01]  /*0430*/  CS2R R10, SRZ ;  /* 0x00000000000a7805 */ /* 0x000fe2000001ff00 */
[C---:B------:R-:W-:Y:S02]  /*0440*/  IMAD R2, R19.reuse, -0xe0000, R15 ;  /* 0xfff2000013027824 */ /* 0x040fe400078e020f */
[----:B------:R-:W-:Y:S01]  /*0450*/  IMAD.MOV.U32 R15, RZ, RZ, RZ ;  /* 0x000000ffff0f7224 */ /* 0x000fe200078e00ff */
[----:B------:R-:W-:Y:S01]  /*0460*/  ISETP.GE.AND P1, PT, R0, 0xc0, PT ;  /* 0x000000c00000780c */ /* 0x000fe20003f26270 */
[----:B------:R-:W-:Y:S01]  /*0470*/  IMAD R27, R19, 0xc0000, R2 ;  /* 0x000c0000131b7824 */ /* 0x000fe200078e0202 */
[----:B------:R-:W2:Y:S04]  /*0480*/  @!P0 LDG.E.128 R8, desc[UR4][R24.64] ;  /* 0x0000000418088981 */ /* 0x000ea8000c1e1d00 */
[----:B------:R2:W4:Y:S01]  /*0490*/  @P6 LDG.E.128 R12, desc[UR4][R20.64+-0x300000] ;  /* 0xd0000004140c6981 */ /* 0x000522000c1e1d00 */
[----:B------:R-:W-:Y:S01]  /*04a0*/  IMAD.WIDE R26, R27, 0x4, R16 ;  /* 0x000000041b1a7825 */ /* 0x000fe200078e0210 */
[----:B------:R-:W-:-:S02]  /*04b0*/  CS2R R16, SRZ ;  /* 0x0000000000107805 */ /* 0x000fc4000001ff00 */
[----:B------:R-:W-:-:S06]  /*04c0*/  CS2R R18, SRZ ;  /* 0x0000000000127805 */ /* 0x000fcc000001ff00 */
[----:B------:R-:W5:Y:S01]  /*04d0*/  @!P1 LDG.E.128 R16, desc[UR4][R26.64] ;  /* 0x000000041a109981 */ /* 0x000f62000c1e1d00 */
[----:B---3--:R-:W-:Y:S02]  /*04e0*/  SEL R2, R4, RZ, P5 ;  /* 0x000000ff04027207 */ /* 0x008fe40002800000 */
[----:B------:R-:W-:Y:S02]  /*04f0*/  SEL R0, R5, RZ, P5 ;  /* 0x000000ff05007207 */ /* 0x000fe40002800000 */
[----:B------:R-:W-:Y:S01]  /*0500*/  SEL R6, R6, RZ, P5 ;  /* 0x000000ff06067207 */ /* 0x000fe20002800000 */
[----:B------:R-:W1:Y:S01]  /*0510*/  LDC.64 R4, c[0x0][0x220] ;  /* 0x00008800ff047b82 */ /* 0x000e620000000a00 */
[----:B------:R-:W-:Y:S02]  /*0520*/  FSETP.GT.AND P2, PT, R2, RZ, PT ;  /* 0x000000ff0200720b */ /* 0x000fe40003f44000 */
[----:B------:R-:W-:Y:S02]  /*0530*/  FSETP.GT.AND P3, PT, R0, RZ, PT ;  /* 0x000000ff0000720b */ /* 0x000fe40003f64000 */
[----:B------:R-:W-:-:S02]  /*0540*/  FSETP.GT.AND P4, PT, R6, RZ, PT ;  /* 0x000000ff0600720b */ /* 0x000fc40003f84000 */
[----:B------:R-:W-:Y:S02]  /*0550*/  SEL R7, R7, RZ, P5 ;  /* 0x000000ff07077207 */ /* 0x000fe40002800000 */
[----:B--2---:R-:W-:Y:S02]  /*0560*/  SEL R21, R10, RZ, !P0 ;  /* 0x000000ff0a157207 */ /* 0x004fe40004000000 */
[----:B----4-:R-:W-:Y:S02]  /*0570*/  SEL R12, R12, RZ, P6 ;  /* 0x000000ff0c0c7207 */ /* 0x010fe40003000000 */
[----:B------:R-:W-:Y:S01]  /*0580*/  SEL R13, R13, RZ, P6 ;  /* 0x000000ff0d0d7207 */ /* 0x000fe20003000000 */
[----:B------:R-:W-:Y:S01]  /*0590*/  @!P2 FMUL R2, R2, 0.10000000149011611938 ;  /* 0x3dcccccd0202a820 */ /* 0x000fe20000400000 */
[----:B------:R-:W-:Y:S01]  /*05a0*/  SEL R14, R14, RZ, P6 ;  /* 0x000000ff0e0e7207 */ /* 0x000fe20003000000 */
[----:B------:R-:W-:Y:S01]  /*05b0*/  @!P3 FMUL R0, R0, 0.10000000149011611938 ;  /* 0x3dcccccd0000b820 */ /* 0x000fe20000400000 */
[----:B------:R-:W-:Y:S01]  /*05c0*/  SEL R15, R15, RZ, P6 ;  /* 0x000000ff0f0f7207 */ /* 0x000fe20003000000 */
[----:B------:R-:W-:Y:S01]  /*05d0*/  @!P4 FMUL R6, R6, 0.10000000149011611938 ;  /* 0x3dcccccd0606c820 */ /* 0x000fe20000400000 */
[----:B------:R-:W-:-:S02]  /*05e0*/  FSETP.GT.AND P5, PT, R7, RZ, PT ;  /* 0x000000ff0700720b */ /* 0x000fc40003fa4000 */
[----:B------:R-:W-:Y:S02]  /*05f0*/  FSETP.GT.AND P2, PT, R12, RZ, PT ;  /* 0x000000ff0c00720b */ /* 0x000fe40003f44000 */
[----:B------:R-:W-:Y:S02]  /*0600*/  FSETP.GT.AND P3, PT, R13, RZ, PT ;  /* 0x000000ff0d00720b */ /* 0x000fe40003f64000 */
[----:B------:R-:W-:Y:S02]  /*0610*/  FSETP.GT.AND P4, PT, R14, RZ, PT ;  /* 0x000000ff0e00720b */ /* 0x000fe40003f84000 */
[----:B------:R-:W-:Y:S02]  /*0620*/  FSETP.GT.AND P6, PT, R15, RZ, PT ;  /* 0x000000ff0f00720b */ /* 0x000fe40003fc4000 */
[----:B------:R-:W-:Y:S02]  /*0630*/  SEL R10, R11, RZ, !P0 ;  /* 0x000000ff0b0a7207 */ /* 0x000fe40004000000 */
[----:B-----5:R-:W-:Y:S01]  /*0640*/  SEL R11, R16, RZ, !P1 ;  /* 0x000000ff100b7207 */ /* 0x020fe20004800000 */
[----:B------:R-:W-:Y:S01]  /*0650*/  @!P5 FMUL R7, R7, 0.10000000149011611938 ;  /* 0x3dcccccd0707d820 */ /* 0x000fe20000400000 */
[----:B------:R-:W-:Y:S01]  /*0660*/  SEL R16, R17, RZ, !P1 ;  /* 0x000000ff11107207 */ /* 0x000fe20004800000 */
        /* <DEDUP_REMOVED lines=8> */
[----:B-1----:R-:W-:Y:S01]  /*06f0*/  IMAD.WIDE R8, R3, 0x4, R4 ;  /* 0x0000000403087825 */ /* 0x002fe200078e0204 */
[----:B------:R-:W-:-:S02]  /*0700*/  SEL R4, R25, R2, !P0 ;  /* 0x0000000219047207 */ /* 0x000fc40004000000 */
[----:B------:R-:W-:Y:S02]  /*0710*/  SEL R5, R23, R0, !P0 ;  /* 0x0000000017057207 */ /* 0x000fe40004000000 */
[----:B------:R-:W-:Y:S02]  /*0720*/  SEL R6, R21, R6, !P0 ;  /* 0x0000000615067207 */ /* 0x000fe40004000000 */
[----:B------:R-:W-:Y:S02]  /*0730*/  SEL R7, R10, R7, !P0 ;  /* 0x000000070a077207 */ /* 0x000fe40004000000 */
[----:B------:R-:W-:Y:S02]  /*0740*/  SEL R12, R11, R12, !P1 ;  /* 0x0000000c0b0c7207 */ /* 0x000fe40004800000 */
[----:B------:R-:W-:Y:S01]  /*0750*/  SEL R13, R16, R13, !P1 ;  /* 0x0000000d100d7207 */ /* 0x000fe20004800000 */
[----:B------:R-:W-:Y:S01]  /*0760*/  STG.E.128 desc[UR4][R8.64], R4 ;  /* 0x0000000408007986 */ /* 0x000fe2000c101d04 */
[----:B------:R-:W-:-:S02]  /*0770*/  SEL R14, R17, R14, !P1 ;  /* 0x0000000e110e7207 */ /* 0x000fc40004800000 */
[----:B------:R-:W-:-:S05]  /*0780*/  SEL R15, R18, R15, !P1 ;  /* 0x0000000f120f7207 */ /* 0x000fca0004800000 */
[----:B------:R-:W-:Y:S01]  /*0790*/  STG.E.128 desc[UR4][R8.64+0x800], R12 ;  /* 0x0008000c08007986 */ /* 0x000fe2000c101d04 */
[----:B------:R-:W-:Y:S05]  /*07a0*/  EXIT ;  /* 0x000000000000794d */ /* 0x000fea0003800000 */
.L_x_0:
[----:B------:R-:W-:-:S00]  /*07b0*/  BRA `(.L_x_0) ;  /* 0xfffffffc00fc7947 */ /* 0x000fc0000383ffff */
[----:B------:R-:W-:-:S00]  /*07c0*/  NOP ;  /* 0x0000000000007918 */ /* 0x000fc00000000000 */
        /* <DEDUP_REMOVED lines=11> */
.L_x_1:


//--------------------- .nv.constant0.triton_poi_fused_cat_5 --------------------------
	.section	.nv.constant0.triton_poi_fused_cat_5,"a",@progbits
	.sectionflags	@""
	.align	4
.nv.constant0.triton_poi_fused_cat_5:
	.zero		556
